//
// Generated by NVIDIA NVVM Compiler
//
// Compiler Build ID: CL-36424714
// Cuda compilation tools, release 13.0, V13.0.88
// Based on NVVM 20.0.0
//

.version 9.0
.target sm_100
.address_size 64

	// .globl	_Z20montgomery_mul_batchPjS_S_S_jii

.visible .entry _Z20montgomery_mul_batchPjS_S_S_jii(
	.param .u64 .ptr .align 1 _Z20montgomery_mul_batchPjS_S_S_jii_param_0,
	.param .u64 .ptr .align 1 _Z20montgomery_mul_batchPjS_S_S_jii_param_1,
	.param .u64 .ptr .align 1 _Z20montgomery_mul_batchPjS_S_S_jii_param_2,
	.param .u64 .ptr .align 1 _Z20montgomery_mul_batchPjS_S_S_jii_param_3,
	.param .u32 _Z20montgomery_mul_batchPjS_S_S_jii_param_4,
	.param .u32 _Z20montgomery_mul_batchPjS_S_S_jii_param_5,
	.param .u32 _Z20montgomery_mul_batchPjS_S_S_jii_param_6
)
{
	.reg .pred 	%p<4>;
	.reg .b32 	%r<14>;
	.reg .b64 	%rd<18>;

	ld.param.u64 	%rd1, [_Z20montgomery_mul_batchPjS_S_S_jii_param_0];
	ld.param.u64 	%rd2, [_Z20montgomery_mul_batchPjS_S_S_jii_param_1];
	ld.param.u64 	%rd3, [_Z20montgomery_mul_batchPjS_S_S_jii_param_2];
	ld.param.u64 	%rd4, [_Z20montgomery_mul_batchPjS_S_S_jii_param_3];
	ld.param.u32 	%r3, [_Z20montgomery_mul_batchPjS_S_S_jii_param_4];
	ld.param.u32 	%r5, [_Z20montgomery_mul_batchPjS_S_S_jii_param_5];
	ld.param.u32 	%r4, [_Z20montgomery_mul_batchPjS_S_S_jii_param_6];
	mov.u32 	%r1, %ctaid.x;
	mov.u32 	%r2, %tid.x;
	setp.ge.s32 	%p1, %r1, %r5;
	setp.ge.s32 	%p2, %r2, %r4;
	or.pred  	%p3, %p1, %p2;
	@%p3 bra 	$L__BB0_2;
	cvta.to.global.u64 	%rd5, %rd3;
	cvta.to.global.u64 	%rd6, %rd4;
	cvta.to.global.u64 	%rd7, %rd1;
	cvta.to.global.u64 	%rd8, %rd2;
	mul.lo.s32 	%r6, %r4, %r1;
	cvt.u64.u32 	%rd9, %r6;
	cvt.u64.u32 	%rd10, %r2;
	add.s64 	%rd11, %rd9, %rd10;
	shl.b64 	%rd12, %rd11, 2;
	add.s64 	%rd13, %rd7, %rd12;
	ld.global.u32 	%r7, [%rd13];
	add.s64 	%rd14, %rd8, %rd12;
	ld.global.u32 	%r8, [%rd14];
	mul.lo.s32 	%r9, %r8, %r7;
	mul.lo.s32 	%r10, %r9, %r3;
	mul.wide.u32 	%rd15, %r2, 4;
	add.s64 	%rd16, %rd6, %rd15;
	ld.global.u32 	%r11, [%rd16];
	mul.lo.s32 	%r12, %r10, %r11;
	sub.s32 	%r13, %r9, %r12;
	add.s64 	%rd17, %rd5, %rd12;
	st.global.u32 	[%rd17], %r13;
$L__BB0_2:
	ret;

}
	// .globl	_Z20batch_fermat_inversePjS_S_S_ii
.visible .entry _Z20batch_fermat_inversePjS_S_S_ii(
	.param .u64 .ptr .align 1 _Z20batch_fermat_inversePjS_S_S_ii_param_0,
	.param .u64 .ptr .align 1 _Z20batch_fermat_inversePjS_S_S_ii_param_1,
	.param .u64 .ptr .align 1 _Z20batch_fermat_inversePjS_S_S_ii_param_2,
	.param .u64 .ptr .align 1 _Z20batch_fermat_inversePjS_S_S_ii_param_3,
	.param .u32 _Z20batch_fermat_inversePjS_S_S_ii_param_4,
	.param .u32 _Z20batch_fermat_inversePjS_S_S_ii_param_5
)
{
	.reg .pred 	%p<5>;
	.reg .b32 	%r<8>;
	.reg .b64 	%rd<7>;

	ld.param.u64 	%rd2, [_Z20batch_fermat_inversePjS_S_S_ii_param_2];
	ld.param.u32 	%r3, [_Z20batch_fermat_inversePjS_S_S_ii_param_5];
	mov.u32 	%r1, %ctaid.x;
	mov.u32 	%r4, %tid.x;
	setp.ge.s32 	%p1, %r1, %r3;
	setp.gt.u32 	%p2, %r4, 7;
	or.pred  	%p3, %p1, %p2;
	@%p3 bra 	$L__BB1_4;
	cvta.to.global.u64 	%rd3, %rd2;
	shl.b32 	%r5, %r1, 3;
	mul.wide.u32 	%rd4, %r5, 4;
	add.s64 	%rd1, %rd3, %rd4;
	setp.ne.s32 	%p4, %r4, 0;
	@%p4 bra 	$L__BB1_3;
	mov.b32 	%r7, 1;
	st.global.u32 	[%rd1], %r7;
	bra.uni 	$L__BB1_4;
$L__BB1_3:
	mul.wide.u32 	%rd5, %r4, 4;
	add.s64 	%rd6, %rd1, %rd5;
	mov.b32 	%r6, 0;
	st.global.u32 	[%rd6], %r6;
$L__BB1_4:
	ret;

}
	// .globl	_Z27batch_fermat_inverse_cublasP13cublasContextPjS1_S1_S1_iiS1_S1_
.visible .entry _Z27batch_fermat_inverse_cublasP13cublasContextPjS1_S1_S1_iiS1_S1_(
	.param .u64 .ptr .align 1 _Z27batch_fermat_inverse_cublasP13cublasContextPjS1_S1_S1_iiS1_S1__param_0,
	.param .u64 .ptr .align 1 _Z27batch_fermat_inverse_cublasP13cublasContextPjS1_S1_S1_iiS1_S1__param_1,
	.param .u64 .ptr .align 1 _Z27batch_fermat_inverse_cublasP13cublasContextPjS1_S1_S1_iiS1_S1__param_2,
	.param .u64 .ptr .align 1 _Z27batch_fermat_inverse_cublasP13cublasContextPjS1_S1_S1_iiS1_S1__param_3,
	.param .u64 .ptr .align 1 _Z27batch_fermat_inverse_cublasP13cublasContextPjS1_S1_S1_iiS1_S1__param_4,
	.param .u32 _Z27batch_fermat_inverse_cublasP13cublasContextPjS1_S1_S1_iiS1_S1__param_5,
	.param .u32 _Z27batch_fermat_inverse_cublasP13cublasContextPjS1_S1_S1_iiS1_S1__param_6,
	.param .u64 .ptr .align 1 _Z27batch_fermat_inverse_cublasP13cublasContextPjS1_S1_S1_iiS1_S1__param_7,
	.param .u64 .ptr .align 1 _Z27batch_fermat_inverse_cublasP13cublasContextPjS1_S1_S1_iiS1_S1__param_8
)
{


	ret;

}


// ===== COMPILED SASS (sm_100) =====

	.target	sm_100

	.elftype	@"ET_EXEC"


//--------------------- .note.nv.tkinfo           --------------------------
	.section	.note.nv.tkinfo,"",@"SHT_NOTE"
	.sectionflags	@"SHF_NOTE_NV_TKINFO"
	.tkinfo
        /*0018*/ 	.word	0x00000002
        /*0030*/ 	.string	""
        /*0030*/ 	.string	"ptxas"
        /*0030*/ 	.string	"Cuda compilation tools, release 13.0, V13.0.88"
        /*0030*/ 	.string	"Build cuda_13.0.r13.0/compiler.36424714_0"
        /*0030*/ 	.string	"-arch sm_100 -m 64 "



//--------------------- .note.nv.cuinfo           --------------------------
	.section	.note.nv.cuinfo,"",@"SHT_NOTE"
	.sectionflags	@"SHF_NOTE_NV_CUINFO"
        /*0018*/ 	.short	0x0002
        /*001a*/ 	.short	0x0064
        /*001c*/ 	.short	0x0082
	.zero		2


//--------------------- .nv.info                  --------------------------
	.section	.nv.info,"",@"SHT_CUDA_INFO"
	.align	4


	//----- nvinfo : EIATTR_REGCOUNT
	.align		4
        /*0000*/ 	.byte	0x04, 0x2f
        /*0002*/ 	.short	(.L_1 - .L_0)
	.align		4
.L_0:
        /*0004*/ 	.word	index@(_Z20montgomery_mul_batchPjS_S_S_jii)
        /*0008*/ 	.word	0x0000000e


	//----- nvinfo : EIATTR_FRAME_SIZE
	.align		4
.L_1:
        /*000c*/ 	.byte	0x04, 0x11
        /*000e*/ 	.short	(.L_3 - .L_2)
	.align		4
.L_2:
        /*0010*/ 	.word	index@(_Z20montgomery_mul_batchPjS_S_S_jii)
        /*0014*/ 	.word	0x00000000


	//----- nvinfo : EIATTR_REGCOUNT
	.align		4
.L_3:
        /*0018*/ 	.byte	0x04, 0x2f
        /*001a*/ 	.short	(.L_5 - .L_4)
	.align		4
.L_4:
        /*001c*/ 	.word	index@(_Z20batch_fermat_inversePjS_S_S_ii)
        /*0020*/ 	.word	0x0000000a


	//----- nvinfo : EIATTR_FRAME_SIZE
	.align		4
.L_5:
        /*0024*/ 	.byte	0x04, 0x11
        /*0026*/ 	.short	(.L_7 - .L_6)
	.align		4
.L_6:
        /*0028*/ 	.word	index@(_Z20batch_fermat_inversePjS_S_S_ii)
        /*002c*/ 	.word	0x00000000


	//----- nvinfo : EIATTR_REGCOUNT
	.align		4
.L_7:
        /*0030*/ 	.byte	0x04, 0x2f
        /*0032*/ 	.short	(.L_9 - .L_8)
	.align		4
.L_8:
        /*0034*/ 	.word	index@(_Z27batch_fermat_inverse_cublasP13cublasContextPjS1_S1_S1_iiS1_S1_)
        /*0038*/ 	.word	0x00000004


	//----- nvinfo : EIATTR_FRAME_SIZE
	.align		4
.L_9:
        /*003c*/ 	.byte	0x04, 0x11
        /*003e*/ 	.short	(.L_11 - .L_10)
	.align		4
.L_10:
        /*0040*/ 	.word	index@(_Z27batch_fermat_inverse_cublasP13cublasContextPjS1_S1_S1_iiS1_S1_)
        /*0044*/ 	.word	0x00000000


	//----- nvinfo : EIATTR_MIN_STACK_SIZE
	.align		4
.L_11:
        /*0048*/ 	.byte	0x04, 0x12
        /*004a*/ 	.short	(.L_13 - .L_12)
	.align		4
.L_12:
        /*004c*/ 	.word	index@(_Z27batch_fermat_inverse_cublasP13cublasContextPjS1_S1_S1_iiS1_S1_)
        /*0050*/ 	.word	0x00000000


	//----- nvinfo : EIATTR_MIN_STACK_SIZE
	.align		4
.L_13:
        /*0054*/ 	.byte	0x04, 0x12
        /*0056*/ 	.short	(.L_15 - .L_14)
	.align		4
.L_14:
        /*0058*/ 	.word	index@(_Z20batch_fermat_inversePjS_S_S_ii)
        /*005c*/ 	.word	0x00000000


	//----- nvinfo : EIATTR_MIN_STACK_SIZE
	.align		4
.L_15:
        /*0060*/ 	.byte	0x04, 0x12
        /*0062*/ 	.short	(.L_17 - .L_16)
	.align		4
.L_16:
        /*0064*/ 	.word	index@(_Z20montgomery_mul_batchPjS_S_S_jii)
        /*0068*/ 	.word	0x00000000
.L_17:


//--------------------- .nv.compat                --------------------------
	.section	.nv.compat,"",@"SHT_CUDA_COMPAT_INFO"
	.align	4
        /*0000*/ 	.byte	0x02, 0x09, 0x00, 0x00, 0x02, 0x02, 0x01, 0x00, 0x02, 0x05, 0x05, 0x00, 0x03, 0x07, 0x01, 0x01
        /*0010*/ 	.byte	0x02, 0x03, 0x00, 0x00, 0x02, 0x06, 0x01, 0x00, 0x04, 0x0b, 0x08, 0x00, 0x09, 0x00, 0x00, 0x00
        /*0020*/ 	.byte	0x00, 0x00, 0x00, 0x00


//--------------------- .nv.info._Z27batch_fermat_inverse_cublasP13cublasContextPjS1_S1_S1_iiS1_S1_ --------------------------
	.section	.nv.info._Z27batch_fermat_inverse_cublasP13cublasContextPjS1_S1_S1_iiS1_S1_,"",@"SHT_CUDA_INFO"
	.sectionflags	@""
	.align	4


	//----- nvinfo : EIATTR_CUDA_API_VERSION
	.align		4
        /*0000*/ 	.byte	0x04, 0x37
        /*0002*/ 	.short	(.L_19 - .L_18)
.L_18:
        /*0004*/ 	.word	0x00000082


	//----- nvinfo : EIATTR_KPARAM_INFO
	.align		4
.L_19:
        /*0008*/ 	.byte	0x04, 0x17
        /*000a*/ 	.short	(.L_21 - .L_20)
.L_20:
        /*000c*/ 	.word	0x00000000
        /*0010*/ 	.short	0x0008
        /*0012*/ 	.short	0x0038
        /*0014*/ 	.byte	0x00, 0xf5, 0x21, 0x00


	//----- nvinfo : EIATTR_KPARAM_INFO
	.align		4
.L_21:
        /*0018*/ 	.byte	0x04, 0x17
        /*001a*/ 	.short	(.L_23 - .L_22)
.L_22:
        /*001c*/ 	.word	0x00000000
        /*0020*/ 	.short	0x0007
        /*0022*/ 	.short	0x0030
        /*0024*/ 	.byte	0x00, 0xf5, 0x21, 0x00


	//----- nvinfo : EIATTR_KPARAM_INFO
	.align		4
.L_23:
        /*0028*/ 	.byte	0x04, 0x17
        /*002a*/ 	.short	(.L_25 - .L_24)
.L_24:
        /*002c*/ 	.word	0x00000000
        /*0030*/ 	.short	0x0006
        /*0032*/ 	.short	0x002c
        /*0034*/ 	.byte	0x00, 0xf0, 0x11, 0x00


	//----- nvinfo : EIATTR_KPARAM_INFO
	.align		4
.L_25:
        /*0038*/ 	.byte	0x04, 0x17
        /*003a*/ 	.short	(.L_27 - .L_26)
.L_26:
        /*003c*/ 	.word	0x00000000
        /*0040*/ 	.short	0x0005
        /*0042*/ 	.short	0x0028
        /*0044*/ 	.byte	0x00, 0xf0, 0x11, 0x00


	//----- nvinfo : EIATTR_KPARAM_INFO
	.align		4
.L_27:
        /*0048*/ 	.byte	0x04, 0x17
        /*004a*/ 	.short	(.L_29 - .L_28)
.L_28:
        /*004c*/ 	.word	0x00000000
        /*0050*/ 	.short	0x0004
        /*0052*/ 	.short	0x0020
        /*0054*/ 	.byte	0x00, 0xf5, 0x21, 0x00


	//----- nvinfo : EIATTR_KPARAM_INFO
	.align		4
.L_29:
        /*0058*/ 	.byte	0x04, 0x17
        /*005a*/ 	.short	(.L_31 - .L_30)
.L_30:
        /*005c*/ 	.word	0x00000000
        /*0060*/ 	.short	0x0003
        /*0062*/ 	.short	0x0018
        /*0064*/ 	.byte	0x00, 0xf5, 0x21, 0x00


	//----- nvinfo : EIATTR_KPARAM_INFO
	.align		4
.L_31:
        /*0068*/ 	.byte	0x04, 0x17
        /*006a*/ 	.short	(.L_33 - .L_32)
.L_32:
        /*006c*/ 	.word	0x00000000
        /*0070*/ 	.short	0x0002
        /*0072*/ 	.short	0x0010
        /*0074*/ 	.byte	0x00, 0xf5, 0x21, 0x00


	//----- nvinfo : EIATTR_KPARAM_INFO
	.align		4
.L_33:
        /*0078*/ 	.byte	0x04, 0x17
        /*007a*/ 	.short	(.L_35 - .L_34)
.L_34:
        /*007c*/ 	.word	0x00000000
        /*0080*/ 	.short	0x0001
        /*0082*/ 	.short	0x0008
        /*0084*/ 	.byte	0x00, 0xf5, 0x21, 0x00


	//----- nvinfo : EIATTR_KPARAM_INFO
	.align		4
.L_35:
        /*0088*/ 	.byte	0x04, 0x17
        /*008a*/ 	.short	(.L_37 - .L_36)
.L_36:
        /*008c*/ 	.word	0x00000000
        /*0090*/ 	.short	0x0000
        /*0092*/ 	.short	0x0000
        /*0094*/ 	.byte	0x00, 0xf5, 0x21, 0x00


	//----- nvinfo : EIATTR_SPARSE_MMA_MASK
	.align		4
.L_37:
        /*0098*/ 	.byte	0x03, 0x50
        /*009a*/ 	.short	0x0000


	//----- nvinfo : EIATTR_MAXREG_COUNT
	.align		4
        /*009c*/ 	.byte	0x03, 0x1b
        /*009e*/ 	.short	0x00ff


	//----- nvinfo : EIATTR_MERCURY_ISA_VERSION
	.align		4
        /*00a0*/ 	.byte	0x03, 0x5f
        /*00a2*/ 	.short	0x0101


	//----- nvinfo : EIATTR_VRC_CTA_INIT_COUNT
	.align		4
        /*00a4*/ 	.byte	0x02, 0x4a
	.zero		1
	.zero		1


	//----- nvinfo : EIATTR_EXIT_INSTR_OFFSETS
	.align		4
        /*00a8*/ 	.byte	0x04, 0x1c
        /*00aa*/ 	.short	(.L_39 - .L_38)


	//   ....[0]....
.L_38:
        /*00ac*/ 	.word	0x00000010


	//----- nvinfo : EIATTR_CBANK_PARAM_SIZE
	.align		4
.L_39:
        /*00b0*/ 	.byte	0x03, 0x19
        /*00b2*/ 	.short	0x0040


	//----- nvinfo : EIATTR_PARAM_CBANK
	.align		4
        /*00b4*/ 	.byte	0x04, 0x0a
        /*00b6*/ 	.short	(.L_41 - .L_40)
	.align		4
.L_40:
        /*00b8*/ 	.word	index@(.nv.constant0._Z27batch_fermat_inverse_cublasP13cublasContextPjS1_S1_S1_iiS1_S1_)
        /*00bc*/ 	.short	0x0380
        /*00be*/ 	.short	0x0040


	//----- nvinfo : EIATTR_SW_WAR
	.align		4
.L_41:
        /*00c0*/ 	.byte	0x04, 0x36
        /*00c2*/ 	.short	(.L_43 - .L_42)
.L_42:
        /*00c4*/ 	.word	0x00000008
.L_43:


//--------------------- .nv.info._Z20batch_fermat_inversePjS_S_S_ii --------------------------
	.section	.nv.info._Z20batch_fermat_inversePjS_S_S_ii,"",@"SHT_CUDA_INFO"
	.sectionflags	@""
	.align	4


	//----- nvinfo : EIATTR_CUDA_API_VERSION
	.align		4
        /*0000*/ 	.byte	0x04, 0x37
        /*0002*/ 	.short	(.L_45 - .L_44)
.L_44:
        /*0004*/ 	.word	0x00000082


	//----- nvinfo : EIATTR_KPARAM_INFO
	.align		4
.L_45:
        /*0008*/ 	.byte	0x04, 0x17
        /*000a*/ 	.short	(.L_47 - .L_46)
.L_46:
        /*000c*/ 	.word	0x00000000
        /*0010*/ 	.short	0x0005
        /*0012*/ 	.short	0x0024
        /*0014*/ 	.byte	0x00, 0xf0, 0x11, 0x00


	//----- nvinfo : EIATTR_KPARAM_INFO
	.align		4
.L_47:
        /*0018*/ 	.byte	0x04, 0x17
        /*001a*/ 	.short	(.L_49 - .L_48)
.L_48:
        /*001c*/ 	.word	0x00000000
        /*0020*/ 	.short	0x0004
        /*0022*/ 	.short	0x0020
        /*0024*/ 	.byte	0x00, 0xf0, 0x11, 0x00


	//----- nvinfo : EIATTR_KPARAM_INFO
	.align		4
.L_49:
        /*0028*/ 	.byte	0x04, 0x17
        /*002a*/ 	.short	(.L_51 - .L_50)
.L_50:
        /*002c*/ 	.word	0x00000000
        /*0030*/ 	.short	0x0003
        /*0032*/ 	.short	0x0018
        /*0034*/ 	.byte	0x00, 0xf5, 0x21, 0x00


	//----- nvinfo : EIATTR_KPARAM_INFO
	.align		4
.L_51:
        /*0038*/ 	.byte	0x04, 0x17
        /*003a*/ 	.short	(.L_53 - .L_52)
.L_52:
        /*003c*/ 	.word	0x00000000
        /*0040*/ 	.short	0x0002
        /*0042*/ 	.short	0x0010
        /*0044*/ 	.byte	0x00, 0xf5, 0x21, 0x00


	//----- nvinfo : EIATTR_KPARAM_INFO
	.align		4
.L_53:
        /*0048*/ 	.byte	0x04, 0x17
        /*004a*/ 	.short	(.L_55 - .L_54)
.L_54:
        /*004c*/ 	.word	0x00000000
        /*0050*/ 	.short	0x0001
        /*0052*/ 	.short	0x0008
        /*0054*/ 	.byte	0x00, 0xf5, 0x21, 0x00


	//----- nvinfo : EIATTR_KPARAM_INFO
	.align		4
.L_55:
        /*0058*/ 	.byte	0x04, 0x17
        /*005a*/ 	.short	(.L_57 - .L_56)
.L_56:
        /*005c*/ 	.word	0x00000000
        /*0060*/ 	.short	0x0000
        /*0062*/ 	.short	0x0000
        /*0064*/ 	.byte	0x00, 0xf5, 0x21, 0x00


	//----- nvinfo : EIATTR_SPARSE_MMA_MASK
	.align		4
.L_57:
        /*0068*/ 	.byte	0x03, 0x50
        /*006a*/ 	.short	0x0000


	//----- nvinfo : EIATTR_MAXREG_COUNT
	.align		4
        /*006c*/ 	.byte	0x03, 0x1b
        /*006e*/ 	.short	0x00ff


	//----- nvinfo : EIATTR_MERCURY_ISA_VERSION
	.align		4
        /*0070*/ 	.byte	0x03, 0x5f
        /*0072*/ 	.short	0x0101


	//----- nvinfo : EIATTR_VRC_CTA_INIT_COUNT
	.align		4
        /*0074*/ 	.byte	0x02, 0x4a
	.zero		1
	.zero		1


	//----- nvinfo : EIATTR_EXIT_INSTR_OFFSETS
	.align		4
        /*0078*/ 	.byte	0x04, 0x1c
        /*007a*/ 	.short	(.L_59 - .L_58)


	//   ....[0]....
.L_58:
        /*007c*/ 	.word	0x00000060


	//   ....[1]....
        /*0080*/ 	.word	0x000000e0


	//   ....[2]....
        /*0084*/ 	.word	0x00000110


	//----- nvinfo : EIATTR_CBANK_PARAM_SIZE
	.align		4
.L_59:
        /*0088*/ 	.byte	0x03, 0x19
        /*008a*/ 	.short	0x0028


	//----- nvinfo : EIATTR_PARAM_CBANK
	.align		4
        /*008c*/ 	.byte	0x04, 0x0a
        /*008e*/ 	.short	(.L_61 - .L_60)
	.align		4
.L_60:
        /*0090*/ 	.word	index@(.nv.constant0._Z20batch_fermat_inversePjS_S_S_ii)
        /*0094*/ 	.short	0x0380
        /*0096*/ 	.short	0x0028


	//----- nvinfo : EIATTR_SW_WAR
	.align		4
.L_61:
        /*0098*/ 	.byte	0x04, 0x36
        /*009a*/ 	.short	(.L_63 - .L_62)
.L_62:
        /*009c*/ 	.word	0x00000008
.L_63:


//--------------------- .nv.info._Z20montgomery_mul_batchPjS_S_S_jii --------------------------
	.section	.nv.info._Z20montgomery_mul_batchPjS_S_S_jii,"",@"SHT_CUDA_INFO"
	.sectionflags	@""
	.align	4


	//----- nvinfo : EIATTR_CUDA_API_VERSION
	.align		4
        /*0000*/ 	.byte	0x04, 0x37
        /*0002*/ 	.short	(.L_65 - .L_64)
.L_64:
        /*0004*/ 	.word	0x00000082


	//----- nvinfo : EIATTR_KPARAM_INFO
	.align		4
.L_65:
        /*0008*/ 	.byte	0x04, 0x17
        /*000a*/ 	.short	(.L_67 - .L_66)
.L_66:
        /*000c*/ 	.word	0x00000000
        /*0010*/ 	.short	0x0006
        /*0012*/ 	.short	0x0028
        /*0014*/ 	.byte	0x00, 0xf0, 0x11, 0x00


	//----- nvinfo : EIATTR_KPARAM_INFO
	.align		4
.L_67:
        /*0018*/ 	.byte	0x04, 0x17
        /*001a*/ 	.short	(.L_69 - .L_68)
.L_68:
        /*001c*/ 	.word	0x00000000
        /*0020*/ 	.short	0x0005
        /*0022*/ 	.short	0x0024
        /*0024*/ 	.byte	0x00, 0xf0, 0x11, 0x00


	//----- nvinfo : EIATTR_KPARAM_INFO
	.align		4
.L_69:
        /*0028*/ 	.byte	0x04, 0x17
        /*002a*/ 	.short	(.L_71 - .L_70)
.L_70:
        /*002c*/ 	.word	0x00000000
        /*0030*/ 	.short	0x0004
        /*0032*/ 	.short	0x0020
        /*0034*/ 	.byte	0x00, 0xf0, 0x11, 0x00


	//----- nvinfo : EIATTR_KPARAM_INFO
	.align		4
.L_71:
        /*0038*/ 	.byte	0x04, 0x17
        /*003a*/ 	.short	(.L_73 - .L_72)
.L_72:
        /*003c*/ 	.word	0x00000000
        /*0040*/ 	.short	0x0003
        /*0042*/ 	.short	0x0018
        /*0044*/ 	.byte	0x00, 0xf5, 0x21, 0x00


	//----- nvinfo : EIATTR_KPARAM_INFO
	.align		4
.L_73:
        /*0048*/ 	.byte	0x04, 0x17
        /*004a*/ 	.short	(.L_75 - .L_74)
.L_74:
        /*004c*/ 	.word	0x00000000
        /*0050*/ 	.short	0x0002
        /*0052*/ 	.short	0x0010
        /*0054*/ 	.byte	0x00, 0xf5, 0x21, 0x00


	//----- nvinfo : EIATTR_KPARAM_INFO
	.align		4
.L_75:
        /*0058*/ 	.byte	0x04, 0x17
        /*005a*/ 	.short	(.L_77 - .L_76)
.L_76:
        /*005c*/ 	.word	0x00000000
        /*0060*/ 	.short	0x0001
        /*0062*/ 	.short	0x0008
        /*0064*/ 	.byte	0x00, 0xf5, 0x21, 0x00


	//----- nvinfo : EIATTR_KPARAM_INFO
	.align		4
.L_77:
        /*0068*/ 	.byte	0x04, 0x17
        /*006a*/ 	.short	(.L_79 - .L_78)
.L_78:
        /*006c*/ 	.word	0x00000000
        /*0070*/ 	.short	0x0000
        /*0072*/ 	.short	0x0000
        /*0074*/ 	.byte	0x00, 0xf5, 0x21, 0x00


	//----- nvinfo : EIATTR_SPARSE_MMA_MASK
	.align		4
.L_79:
        /*0078*/ 	.byte	0x03, 0x50
        /*007a*/ 	.short	0x0000


	//----- nvinfo : EIATTR_MAXREG_COUNT
	.align		4
        /*007c*/ 	.byte	0x03, 0x1b
        /*007e*/ 	.short	0x00ff


	//----- nvinfo : EIATTR_MERCURY_ISA_VERSION
	.align		4
        /*0080*/ 	.byte	0x03, 0x5f
        /*0082*/ 	.short	0x0101


	//----- nvinfo : EIATTR_VRC_CTA_INIT_COUNT
	.align		4
        /*0084*/ 	.byte	0x02, 0x4a
	.zero		1
	.zero		1


	//----- nvinfo : EIATTR_EXIT_INSTR_OFFSETS
	.align		4
        /*0088*/ 	.byte	0x04, 0x1c
        /*008a*/ 	.short	(.L_81 - .L_80)


	//   ....[0]....
.L_80:
        /*008c*/ 	.word	0x00000070


	//   ....[1]....
        /*0090*/ 	.word	0x00000210


	//----- nvinfo : EIATTR_CBANK_PARAM_SIZE
	.align		4
.L_81:
        /*0094*/ 	.byte	0x03, 0x19
        /*0096*/ 	.short	0x002c


	//----- nvinfo : EIATTR_PARAM_CBANK
	.align		4
        /*0098*/ 	.byte	0x04, 0x0a
        /*009a*/ 	.short	(.L_83 - .L_82)
	.align		4
.L_82:
        /*009c*/ 	.word	index@(.nv.constant0._Z20montgomery_mul_batchPjS_S_S_jii)
        /*00a0*/ 	.short	0x0380
        /*00a2*/ 	.short	0x002c


	//----- nvinfo : EIATTR_SW_WAR
	.align		4
.L_83:
        /*00a4*/ 	.byte	0x04, 0x36
        /*00a6*/ 	.short	(.L_85 - .L_84)
.L_84:
        /*00a8*/ 	.word	0x00000008
.L_85:


//--------------------- .nv.callgraph             --------------------------
	.section	.nv.callgraph,"",@"SHT_CUDA_CALLGRAPH"
	.align	4
	.sectionentsize	8
	.align		4
        /*0000*/ 	.word	0x00000000
	.align		4
        /*0004*/ 	.word	0xffffffff
	.align		4
        /*0008*/ 	.word	0x00000000
	.align		4
        /*000c*/ 	.word	0xfffffffe
	.align		4
        /*0010*/ 	.word	0x00000000
	.align		4
        /*0014*/ 	.word	0xfffffffd
	.align		4
        /*0018*/ 	.word	0x00000000
	.align		4
        /*001c*/ 	.word	0xfffffffc


//--------------------- .text._Z27batch_fermat_inverse_cublasP13cublasContextPjS1_S1_S1_iiS1_S1_ --------------------------
	.section	.text._Z27batch_fermat_inverse_cublasP13cublasContextPjS1_S1_S1_iiS1_S1_,"ax",@progbits
	.align	128
        .global         _Z27batch_fermat_inverse_cublasP13cublasContextPjS1_S1_S1_iiS1_S1_
        .type           _Z27batch_fermat_inverse_cublasP13cublasContextPjS1_S1_S1_iiS1_S1_,@function
        .size           _Z27batch_fermat_inverse_cublasP13cublasContextPjS1_S1_S1_iiS1_S1_,(.L_x_3 - _Z27batch_fermat_inverse_cublasP13cublasContextPjS1_S1_S1_iiS1_S1_)
        .other          _Z27batch_fermat_inverse_cublasP13cublasContextPjS1_S1_S1_iiS1_S1_,@"STO_CUDA_ENTRY STV_DEFAULT"
_Z27batch_fermat_inverse_cublasP13cublasContextPjS1_S1_S1_iiS1_S1_:
.text._Z27batch_fermat_inverse_cublasP13cublasContextPjS1_S1_S1_iiS1_S1_:
[----:B------:R-:W-:Y:S01]  /*0000*/  LDC R1, c[0x0][0x37c] ;  /* 0x0000df00ff017b82 */ /* 0x000fe20000000800 */
[----:B------:R-:W-:Y:S05]  /*0010*/  EXIT ;  /* 0x000000000000794d */ /* 0x000fea0003800000 */
.L_x_0:
[----:B------:R-:W-:-:S00]  /*0020*/  BRA `(.L_x_0) ;  /* 0xfffffffc00fc7947 */ /* 0x000fc0000383ffff */
[----:B------:R-:W-:-:S00]  /*0030*/  NOP ;  /* 0x0000000000007918 */ /* 0x000fc00000000000 */
        /* <DEDUP_REMOVED lines=12> */
.L_x_3:


//--------------------- .text._Z20batch_fermat_inversePjS_S_S_ii --------------------------
	.section	.text._Z20batch_fermat_inversePjS_S_S_ii,"ax",@progbits
	.align	128
        .global         _Z20batch_fermat_inversePjS_S_S_ii
        .type           _Z20batch_fermat_inversePjS_S_S_ii,@function
        .size           _Z20batch_fermat_inversePjS_S_S_ii,(.L_x_4 - _Z20batch_fermat_inversePjS_S_S_ii)
        .other          _Z20batch_fermat_inversePjS_S_S_ii,@"STO_CUDA_ENTRY STV_DEFAULT"
_Z20batch_fermat_inversePjS_S_S_ii:
.text._Z20batch_fermat_inversePjS_S_S_ii:
[----:B------:R-:W-:Y:S01]  /*0000*/  LDC R1, c[0x0][0x37c] ;  /* 0x0000df00ff017b82 */ /* 0x000fe20000000800 */
[----:B------:R-:W0:Y:S01]  /*0010*/  S2R R7, SR_TID.X ;  /* 0x0000000000077919 */ /* 0x000e220000002100 */
[----:B------:R-:W1:Y:S01]  /*0020*/  LDCU UR4, c[0x0][0x3a4] ;  /* 0x00007480ff0477ac */ /* 0x000e620008000800 */
[----:B------:R-:W1:Y:S01]  /*0030*/  S2R R5, SR_CTAID.X ;  /* 0x0000000000057919 */ /* 0x000e620000002500 */
[----:B0-----:R-:W-:-:S04]  /*0040*/  ISETP.GT.U32.AND P0, PT, R7, 0x7, PT ;  /* 0x000000070700780c */ /* 0x001fc80003f04070 */
[----:B-1----:R-:W-:-:S13]  /*0050*/  ISETP.GE.OR P0, PT, R5, UR4, P0 ;  /* 0x0000000405007c0c */ /* 0x002fda0008706670 */
[----:B------:R-:W-:Y:S05]  /*0060*/  @P0 EXIT ;  /* 0x000000000000094d */ /* 0x000fea0003800000 */
[----:B------:R-:W0:Y:S01]  /*0070*/  LDC.64 R2, c[0x0][0x390] ;  /* 0x0000e400ff027b82 */ /* 0x000e220000000a00 */
[----:B------:R-:W-:Y:S01]  /*0080*/  ISETP.NE.AND P0, PT, R7, RZ, PT ;  /* 0x000000ff0700720c */ /* 0x000fe20003f05270 */
[----:B------:R-:W1:Y:S01]  /*0090*/  LDCU.64 UR4, c[0x0][0x358] ;  /* 0x00006b00ff0477ac */ /* 0x000e620008000a00 */
[----:B------:R-:W-:-:S04]  /*00a0*/  IMAD.SHL.U32 R5, R5, 0x8, RZ ;  /* 0x0000000805057824 */ /* 0x000fc800078e00ff */
[----:B0-----:R-:W-:-:S07]  /*00b0*/  IMAD.WIDE.U32 R2, R5, 0x4, R2 ;  /* 0x0000000405027825 */ /* 0x001fce00078e0002 */
[----:B------:R-:W-:-:S05]  /*00c0*/  @!P0 MOV R5, 0x1 ;  /* 0x0000000100058802 */ /* 0x000fca0000000f00 */
[----:B-1----:R0:W-:Y:S01]  /*00d0*/  @!P0 STG.E desc[UR4][R2.64], R5 ;  /* 0x0000000502008986 */ /* 0x0021e2000c101904 */
[----:B------:R-:W-:Y:S05]  /*00e0*/  @!P0 EXIT ;  /* 0x000000000000894d */ /* 0x000fea0003800000 */
[----:B0-----:R-:W-:-:S05]  /*00f0*/  IMAD.WIDE.U32 R2, R7, 0x4, R2 ;  /* 0x0000000407027825 */ /* 0x001fca00078e0002 */
[----:B------:R-:W-:Y:S01]  /*0100*/  STG.E desc[UR4][R2.64], RZ ;  /* 0x000000ff02007986 */ /* 0x000fe2000c101904 */
[----:B------:R-:W-:Y:S05]  /*0110*/  EXIT ;  /* 0x000000000000794d */ /* 0x000fea0003800000 */
.L_x_1:
        /* <DEDUP_REMOVED lines=14> */
.L_x_4:


//--------------------- .text._Z20montgomery_mul_batchPjS_S_S_jii --------------------------
	.section	.text._Z20montgomery_mul_batchPjS_S_S_jii,"ax",@progbits
	.align	128
        .global         _Z20montgomery_mul_batchPjS_S_S_jii
        .type           _Z20montgomery_mul_batchPjS_S_S_jii,@function
        .size           _Z20montgomery_mul_batchPjS_S_S_jii,(.L_x_5 - _Z20montgomery_mul_batchPjS_S_S_jii)
        .other          _Z20montgomery_mul_batchPjS_S_S_jii,@"STO_CUDA_ENTRY STV_DEFAULT"
_Z20montgomery_mul_batchPjS_S_S_jii:
.text._Z20montgomery_mul_batchPjS_S_S_jii:
[----:B------:R-:W-:Y:S01]  /*0000*/  LDC R1, c[0x0][0x37c] ;  /* 0x0000df00ff017b82 */ /* 0x000fe20000000800 */
[----:B------:R-:W0:Y:S07]  /*0010*/  S2R R9, SR_TID.X ;  /* 0x0000000000097919 */ /* 0x000e2e0000002100 */
[----:B------:R-:W0:Y:S08]  /*0020*/  LDC R0, c[0x0][0x3a8] ;  /* 0x0000ea00ff007b82 */ /* 0x000e300000000800 */
[----:B------:R-:W1:Y:S08]  /*0030*/  S2UR UR6, SR_CTAID.X ;  /* 0x00000000000679c3 */ /* 0x000e700000002500 */
[----:B------:R-:W1:Y:S01]  /*0040*/  LDC R2, c[0x0][0x3a4] ;  /* 0x0000e900ff027b82 */ /* 0x000e620000000800 */
[----:B0-----:R-:W-:-:S04]  /*0050*/  ISETP.GE.AND P0, PT, R9, R0, PT ;  /* 0x000000000900720c */ /* 0x001fc80003f06270 */
[----:B-1----:R-:W-:-:S13]  /*0060*/  ISETP.LE.OR P0, PT, R2, UR6, P0 ;  /* 0x0000000602007c0c */ /* 0x002fda0008703670 */
[----:B------:R-:W-:Y:S05]  /*0070*/  @P0 EXIT ;  /* 0x000000000000094d */ /* 0x000fea0003800000 */
[----:B------:R-:W-:Y:S01]  /*0080*/  IMAD R10, R0, UR6, RZ ;  /* 0x00000006000a7c24 */ /* 0x000fe2000f8e02ff */
[----:B------:R-:W0:Y:S04]  /*0090*/  LDCU.128 UR8, c[0x0][0x380] ;  /* 0x00007000ff0877ac */ /* 0x000e280008000c00 */
[----:B------:R-:W-:Y:S01]  /*00a0*/  IADD3 R10, P0, PT, R10, R9, RZ ;  /* 0x000000090a0a7210 */ /* 0x000fe20007f1e0ff */
[----:B------:R-:W1:Y:S04]  /*00b0*/  LDCU.64 UR4, c[0x0][0x358] ;  /* 0x00006b00ff0477ac */ /* 0x000e680008000a00 */
[----:B------:R-:W-:Y:S01]  /*00c0*/  IMAD.X R3, RZ, RZ, RZ, P0 ;  /* 0x000000ffff037224 */ /* 0x000fe200000e06ff */
[----:B------:R-:W2:Y:S01]  /*00d0*/  LDCU UR7, c[0x0][0x3a0] ;  /* 0x00007400ff0777ac */ /* 0x000ea20008000800 */
[----:B------:R-:W-:-:S03]  /*00e0*/  IMAD.SHL.U32 R8, R10, 0x4, RZ ;  /* 0x000000040a087824 */ /* 0x000fc600078e00ff */
[----:B------:R-:W-:Y:S02]  /*00f0*/  SHF.L.U64.HI R10, R10, 0x2, R3 ;  /* 0x000000020a0a7819 */ /* 0x000fe40000010203 */
[----:B------:R-:W3:Y:S01]  /*0100*/  LDC.64 R2, c[0x0][0x398] ;  /* 0x0000e600ff027b82 */ /* 0x000ee20000000a00 */
[C---:B0-----:R-:W-:Y:S02]  /*0110*/  IADD3 R6, P1, PT, R8.reuse, UR10, RZ ;  /* 0x0000000a08067c10 */ /* 0x041fe4000ff3e0ff */
[----:B------:R-:W-:Y:S02]  /*0120*/  IADD3 R4, P0, PT, R8, UR8, RZ ;  /* 0x0000000808047c10 */ /* 0x000fe4000ff1e0ff */
[C---:B------:R-:W-:Y:S02]  /*0130*/  IADD3.X R7, PT, PT, R10.reuse, UR11, RZ, P1, !PT ;  /* 0x0000000b0a077c10 */ /* 0x040fe40008ffe4ff */
[----:B------:R-:W-:Y:S01]  /*0140*/  IADD3.X R5, PT, PT, R10, UR9, RZ, P0, !PT ;  /* 0x000000090a057c10 */ /* 0x000fe200087fe4ff */
[----:B------:R-:W0:Y:S03]  /*0150*/  LDCU.64 UR8, c[0x0][0x390] ;  /* 0x00007200ff0877ac */ /* 0x000e260008000a00 */
[----:B-1----:R-:W4:Y:S04]  /*0160*/  LDG.E R7, desc[UR4][R6.64] ;  /* 0x0000000406077981 */ /* 0x002f28000c1e1900 */
[----:B------:R-:W4:Y:S01]  /*0170*/  LDG.E R4, desc[UR4][R4.64] ;  /* 0x0000000404047981 */ /* 0x000f22000c1e1900 */
[----:B---3--:R-:W-:-:S06]  /*0180*/  IMAD.WIDE.U32 R2, R9, 0x4, R2 ;  /* 0x0000000409027825 */ /* 0x008fcc00078e0002 */
[----:B------:R-:W3:Y:S01]  /*0190*/  LDG.E R3, desc[UR4][R2.64] ;  /* 0x0000000402037981 */ /* 0x000ee2000c1e1900 */
[----:B0-----:R-:W-:-:S04]  /*01a0*/  IADD3 R8, P0, PT, R8, UR8, RZ ;  /* 0x0000000808087c10 */ /* 0x001fc8000ff1e0ff */
[----:B------:R-:W-:Y:S01]  /*01b0*/  IADD3.X R9, PT, PT, R10, UR9, RZ, P0, !PT ;  /* 0x000000090a097c10 */ /* 0x000fe200087fe4ff */
[----:B----4-:R-:W-:-:S04]  /*01c0*/  IMAD R0, R4, R7, RZ ;  /* 0x0000000704007224 */ /* 0x010fc800078e02ff */
[----:B------:R-:W-:-:S04]  /*01d0*/  IMAD.MOV R11, RZ, RZ, -R0 ;  /* 0x000000ffff0b7224 */ /* 0x000fc800078e0a00 */
[----:B--2---:R-:W-:-:S04]  /*01e0*/  IMAD R11, R11, UR7, RZ ;  /* 0x000000070b0b7c24 */ /* 0x004fc8000f8e02ff */
[----:B---3--:R-:W-:-:S05]  /*01f0*/  IMAD R5, R3, R11, R0 ;  /* 0x0000000b03057224 */ /* 0x008fca00078e0200 */
[----:B------:R-:W-:Y:S01]  /*0200*/  STG.E desc[UR4][R8.64], R5 ;  /* 0x0000000508007986 */ /* 0x000fe2000c101904 */
[----:B------:R-:W-:Y:S05]  /*0210*/  EXIT ;  /* 0x000000000000794d */ /* 0x000fea0003800000 */
.L_x_2:
        /* <DEDUP_REMOVED lines=14> */
.L_x_5:


//--------------------- .nv.shared.reserved.0     --------------------------
	.section	.nv.shared.reserved.0,"aw",@nobits
	.weak		__nv_reservedSMEM_offset_0_alias
	.size		__nv_reservedSMEM_offset_0_alias, 0, 64
	.other		__nv_reservedSMEM_offset_0_alias,@"STO_CUDA_RESERVED_SHARED STV_DEFAULT"
__nv_reservedSMEM_offset_0_alias:
	.zero		0
	.zero		64


//--------------------- .nv.constant0._Z27batch_fermat_inverse_cublasP13cublasContextPjS1_S1_S1_iiS1_S1_ --------------------------
	.section	.nv.constant0._Z27batch_fermat_inverse_cublasP13cublasContextPjS1_S1_S1_iiS1_S1_,"a",@progbits
	.sectionflags	@""
	.align	4
.nv.constant0._Z27batch_fermat_inverse_cublasP13cublasContextPjS1_S1_S1_iiS1_S1_:
	.zero		960


//--------------------- .nv.constant0._Z20batch_fermat_inversePjS_S_S_ii --------------------------
	.section	.nv.constant0._Z20batch_fermat_inversePjS_S_S_ii,"a",@progbits
	.sectionflags	@""
	.align	4
.nv.constant0._Z20batch_fermat_inversePjS_S_S_ii:
	.zero		936


//--------------------- .nv.constant0._Z20montgomery_mul_batchPjS_S_S_jii --------------------------
	.section	.nv.constant0._Z20montgomery_mul_batchPjS_S_S_jii,"a",@progbits
	.sectionflags	@""
	.align	4
.nv.constant0._Z20montgomery_mul_batchPjS_S_S_jii:
	.zero		940


//--------------------- SYMBOLS --------------------------

	.type		.nv.reservedSmem.offset0,@object
	.size		.nv.reservedSmem.offset0,0x4
